//
// Generated by NVIDIA NVVM Compiler
//
// Compiler Build ID: CL-36424714
// Cuda compilation tools, release 13.0, V13.0.88
// Based on NVVM 20.0.0
//

.version 9.0
.target sm_100
.address_size 64

	// .globl	_Z3addPfS_S_j

.visible .entry _Z3addPfS_S_j(
	.param .u64 .ptr .align 1 _Z3addPfS_S_j_param_0,
	.param .u64 .ptr .align 1 _Z3addPfS_S_j_param_1,
	.param .u64 .ptr .align 1 _Z3addPfS_S_j_param_2,
	.param .u32 _Z3addPfS_S_j_param_3
)
{
	.reg .pred 	%p<2>;
	.reg .b32 	%r<6>;
	.reg .b32 	%f<4>;
	.reg .b64 	%rd<11>;

	ld.param.u64 	%rd1, [_Z3addPfS_S_j_param_0];
	ld.param.u64 	%rd2, [_Z3addPfS_S_j_param_1];
	ld.param.u64 	%rd3, [_Z3addPfS_S_j_param_2];
	ld.param.u32 	%r2, [_Z3addPfS_S_j_param_3];
	mov.u32 	%r3, %ntid.x;
	mov.u32 	%r4, %ctaid.x;
	mov.u32 	%r5, %tid.x;
	mad.lo.s32 	%r1, %r3, %r4, %r5;
	setp.ge.u32 	%p1, %r1, %r2;
	@%p1 bra 	$L__BB0_2;
	cvta.to.global.u64 	%rd4, %rd1;
	cvta.to.global.u64 	%rd5, %rd2;
	cvta.to.global.u64 	%rd6, %rd3;
	mul.wide.u32 	%rd7, %r1, 4;
	add.s64 	%rd8, %rd4, %rd7;
	ld.global.f32 	%f1, [%rd8];
	add.s64 	%rd9, %rd5, %rd7;
	ld.global.f32 	%f2, [%rd9];
	add.f32 	%f3, %f1, %f2;
	add.s64 	%rd10, %rd6, %rd7;
	st.global.f32 	[%rd10], %f3;
$L__BB0_2:
	ret;

}


// ===== COMPILED SASS (sm_100) =====

	.target	sm_100

	.elftype	@"ET_EXEC"


//--------------------- .note.nv.tkinfo           --------------------------
	.section	.note.nv.tkinfo,"",@"SHT_NOTE"
	.sectionflags	@"SHF_NOTE_NV_TKINFO"
	.tkinfo
        /*0018*/ 	.word	0x00000002
        /*0030*/ 	.string	""
        /*0030*/ 	.string	"ptxas"
        /*0030*/ 	.string	"Cuda compilation tools, release 13.0, V13.0.88"
        /*0030*/ 	.string	"Build cuda_13.0.r13.0/compiler.36424714_0"
        /*0030*/ 	.string	"-arch sm_100 -m 64 "



//--------------------- .note.nv.cuinfo           --------------------------
	.section	.note.nv.cuinfo,"",@"SHT_NOTE"
	.sectionflags	@"SHF_NOTE_NV_CUINFO"
        /*0018*/ 	.short	0x0002
        /*001a*/ 	.short	0x0064
        /*001c*/ 	.short	0x0082
	.zero		2


//--------------------- .nv.info                  --------------------------
	.section	.nv.info,"",@"SHT_CUDA_INFO"
	.align	4


	//----- nvinfo : EIATTR_REGCOUNT
	.align		4
        /*0000*/ 	.byte	0x04, 0x2f
        /*0002*/ 	.short	(.L_1 - .L_0)
	.align		4
.L_0:
        /*0004*/ 	.word	index@(_Z3addPfS_S_j)
        /*0008*/ 	.word	0x0000000c


	//----- nvinfo : EIATTR_FRAME_SIZE
	.align		4
.L_1:
        /*000c*/ 	.byte	0x04, 0x11
        /*000e*/ 	.short	(.L_3 - .L_2)
	.align		4
.L_2:
        /*0010*/ 	.word	index@(_Z3addPfS_S_j)
        /*0014*/ 	.word	0x00000000


	//----- nvinfo : EIATTR_MIN_STACK_SIZE
	.align		4
.L_3:
        /*0018*/ 	.byte	0x04, 0x12
        /*001a*/ 	.short	(.L_5 - .L_4)
	.align		4
.L_4:
        /*001c*/ 	.word	index@(_Z3addPfS_S_j)
        /*0020*/ 	.word	0x00000000
.L_5:


//--------------------- .nv.compat                --------------------------
	.section	.nv.compat,"",@"SHT_CUDA_COMPAT_INFO"
	.align	4
        /*0000*/ 	.byte	0x02, 0x09, 0x00, 0x00, 0x02, 0x02, 0x01, 0x00, 0x02, 0x05, 0x05, 0x00, 0x03, 0x07, 0x01, 0x01
        /*0010*/ 	.byte	0x02, 0x03, 0x00, 0x00, 0x02, 0x06, 0x01, 0x00, 0x04, 0x0b, 0x08, 0x00, 0x09, 0x00, 0x00, 0x00
        /*0020*/ 	.byte	0x00, 0x00, 0x00, 0x00


//--------------------- .nv.info._Z3addPfS_S_j    --------------------------
	.section	.nv.info._Z3addPfS_S_j,"",@"SHT_CUDA_INFO"
	.sectionflags	@""
	.align	4


	//----- nvinfo : EIATTR_CUDA_API_VERSION
	.align		4
        /*0000*/ 	.byte	0x04, 0x37
        /*0002*/ 	.short	(.L_7 - .L_6)
.L_6:
        /*0004*/ 	.word	0x00000082


	//----- nvinfo : EIATTR_KPARAM_INFO
	.align		4
.L_7:
        /*0008*/ 	.byte	0x04, 0x17
        /*000a*/ 	.short	(.L_9 - .L_8)
.L_8:
        /*000c*/ 	.word	0x00000000
        /*0010*/ 	.short	0x0003
        /*0012*/ 	.short	0x0018
        /*0014*/ 	.byte	0x00, 0xf0, 0x11, 0x00


	//----- nvinfo : EIATTR_KPARAM_INFO
	.align		4
.L_9:
        /*0018*/ 	.byte	0x04, 0x17
        /*001a*/ 	.short	(.L_11 - .L_10)
.L_10:
        /*001c*/ 	.word	0x00000000
        /*0020*/ 	.short	0x0002
        /*0022*/ 	.short	0x0010
        /*0024*/ 	.byte	0x00, 0xf5, 0x21, 0x00


	//----- nvinfo : EIATTR_KPARAM_INFO
	.align		4
.L_11:
        /*0028*/ 	.byte	0x04, 0x17
        /*002a*/ 	.short	(.L_13 - .L_12)
.L_12:
        /*002c*/ 	.word	0x00000000
        /*0030*/ 	.short	0x0001
        /*0032*/ 	.short	0x0008
        /*0034*/ 	.byte	0x00, 0xf5, 0x21, 0x00


	//----- nvinfo : EIATTR_KPARAM_INFO
	.align		4
.L_13:
        /*0038*/ 	.byte	0x04, 0x17
        /*003a*/ 	.short	(.L_15 - .L_14)
.L_14:
        /*003c*/ 	.word	0x00000000
        /*0040*/ 	.short	0x0000
        /*0042*/ 	.short	0x0000
        /*0044*/ 	.byte	0x00, 0xf5, 0x21, 0x00


	//----- nvinfo : EIATTR_SPARSE_MMA_MASK
	.align		4
.L_15:
        /*0048*/ 	.byte	0x03, 0x50
        /*004a*/ 	.short	0x0000


	//----- nvinfo : EIATTR_MAXREG_COUNT
	.align		4
        /*004c*/ 	.byte	0x03, 0x1b
        /*004e*/ 	.short	0x00ff


	//----- nvinfo : EIATTR_MERCURY_ISA_VERSION
	.align		4
        /*0050*/ 	.byte	0x03, 0x5f
        /*0052*/ 	.short	0x0101


	//----- nvinfo : EIATTR_VRC_CTA_INIT_COUNT
	.align		4
        /*0054*/ 	.byte	0x02, 0x4a
	.zero		1
	.zero		1


	//----- nvinfo : EIATTR_EXIT_INSTR_OFFSETS
	.align		4
        /*0058*/ 	.byte	0x04, 0x1c
        /*005a*/ 	.short	(.L_17 - .L_16)


	//   ....[0]....
.L_16:
        /*005c*/ 	.word	0x00000070


	//   ....[1]....
        /*0060*/ 	.word	0x00000130


	//----- nvinfo : EIATTR_CBANK_PARAM_SIZE
	.align		4
.L_17:
        /*0064*/ 	.byte	0x03, 0x19
        /*0066*/ 	.short	0x001c


	//----- nvinfo : EIATTR_PARAM_CBANK
	.align		4
        /*0068*/ 	.byte	0x04, 0x0a
        /*006a*/ 	.short	(.L_19 - .L_18)
	.align		4
.L_18:
        /*006c*/ 	.word	index@(.nv.constant0._Z3addPfS_S_j)
        /*0070*/ 	.short	0x0380
        /*0072*/ 	.short	0x001c


	//----- nvinfo : EIATTR_SW_WAR
	.align		4
.L_19:
        /*0074*/ 	.byte	0x04, 0x36
        /*0076*/ 	.short	(.L_21 - .L_20)
.L_20:
        /*0078*/ 	.word	0x00000008
.L_21:


//--------------------- .nv.callgraph             --------------------------
	.section	.nv.callgraph,"",@"SHT_CUDA_CALLGRAPH"
	.align	4
	.sectionentsize	8
	.align		4
        /*0000*/ 	.word	0x00000000
	.align		4
        /*0004*/ 	.word	0xffffffff
	.align		4
        /*0008*/ 	.word	0x00000000
	.align		4
        /*000c*/ 	.word	0xfffffffe
	.align		4
        /*0010*/ 	.word	0x00000000
	.align		4
        /*0014*/ 	.word	0xfffffffd
	.align		4
        /*0018*/ 	.word	0x00000000
	.align		4
        /*001c*/ 	.word	0xfffffffc


//--------------------- .text._Z3addPfS_S_j       --------------------------
	.section	.text._Z3addPfS_S_j,"ax",@progbits
	.align	128
        .global         _Z3addPfS_S_j
        .type           _Z3addPfS_S_j,@function
        .size           _Z3addPfS_S_j,(.L_x_1 - _Z3addPfS_S_j)
        .other          _Z3addPfS_S_j,@"STO_CUDA_ENTRY STV_DEFAULT"
_Z3addPfS_S_j:
.text._Z3addPfS_S_j:
[----:B------:R-:W-:Y:S01]  /*0000*/  LDC R1, c[0x0][0x37c] ;  /* 0x0000df00ff017b82 */ /* 0x000fe20000000800 */
[----:B------:R-:W0:Y:S01]  /*0010*/  S2R R9, SR_CTAID.X ;  /* 0x0000000000097919 */ /* 0x000e220000002500 */
[----:B------:R-:W0:Y:S01]  /*0020*/  LDCU UR4, c[0x0][0x360] ;  /* 0x00006c00ff0477ac */ /* 0x000e220008000800 */
[----:B------:R-:W0:Y:S01]  /*0030*/  S2R R0, SR_TID.X ;  /* 0x0000000000007919 */ /* 0x000e220000002100 */
[----:B------:R-:W1:Y:S01]  /*0040*/  LDCU UR5, c[0x0][0x398] ;  /* 0x00007300ff0577ac */ /* 0x000e620008000800 */
[----:B0-----:R-:W-:-:S05]  /*0050*/  IMAD R9, R9, UR4, R0 ;  /* 0x0000000409097c24 */ /* 0x001fca000f8e0200 */
[----:B-1----:R-:W-:-:S13]  /*0060*/  ISETP.GE.U32.AND P0, PT, R9, UR5, PT ;  /* 0x0000000509007c0c */ /* 0x002fda000bf06070 */
[----:B------:R-:W-:Y:S05]  /*0070*/  @P0 EXIT ;  /* 0x000000000000094d */ /* 0x000fea0003800000 */
[----:B------:R-:W0:Y:S01]  /*0080*/  LDC.64 R2, c[0x0][0x380] ;  /* 0x0000e000ff027b82 */ /* 0x000e220000000a00 */
[----:B------:R-:W1:Y:S07]  /*0090*/  LDCU.64 UR4, c[0x0][0x358] ;  /* 0x00006b00ff0477ac */ /* 0x000e6e0008000a00 */
[----:B------:R-:W2:Y:S08]  /*00a0*/  LDC.64 R4, c[0x0][0x388] ;  /* 0x0000e200ff047b82 */ /* 0x000eb00000000a00 */
[----:B------:R-:W3:Y:S01]  /*00b0*/  LDC.64 R6, c[0x0][0x390] ;  /* 0x0000e400ff067b82 */ /* 0x000ee20000000a00 */
[----:B0-----:R-:W-:-:S06]  /*00c0*/  IMAD.WIDE.U32 R2, R9, 0x4, R2 ;  /* 0x0000000409027825 */ /* 0x001fcc00078e0002 */
[----:B-1----:R-:W4:Y:S01]  /*00d0*/  LDG.E R2, desc[UR4][R2.64] ;  /* 0x0000000402027981 */ /* 0x002f22000c1e1900 */
[----:B--2---:R-:W-:-:S06]  /*00e0*/  IMAD.WIDE.U32 R4, R9, 0x4, R4 ;  /* 0x0000000409047825 */ /* 0x004fcc00078e0004 */
[----:B------:R-:W4:Y:S01]  /*00f0*/  LDG.E R5, desc[UR4][R4.64] ;  /* 0x0000000404057981 */ /* 0x000f22000c1e1900 */
[----:B---3--:R-:W-:-:S04]  /*0100*/  IMAD.WIDE.U32 R6, R9, 0x4, R6 ;  /* 0x0000000409067825 */ /* 0x008fc800078e0006 */
[----:B----4-:R-:W-:-:S05]  /*0110*/  FADD R9, R2, R5 ;  /* 0x0000000502097221 */ /* 0x010fca0000000000 */
[----:B------:R-:W-:Y:S01]  /*0120*/  STG.E desc[UR4][R6.64], R9 ;  /* 0x0000000906007986 */ /* 0x000fe2000c101904 */
[----:B------:R-:W-:Y:S05]  /*0130*/  EXIT ;  /* 0x000000000000794d */ /* 0x000fea0003800000 */
.L_x_0:
[----:B------:R-:W-:-:S00]  /*0140*/  BRA `(.L_x_0) ;  /* 0xfffffffc00fc7947 */ /* 0x000fc0000383ffff */
[----:B------:R-:W-:-:S00]  /*0150*/  NOP ;  /* 0x0000000000007918 */ /* 0x000fc00000000000 */
        /* <DEDUP_REMOVED lines=10> */
.L_x_1:


//--------------------- .nv.shared.reserved.0     --------------------------
	.section	.nv.shared.reserved.0,"aw",@nobits
	.weak		__nv_reservedSMEM_offset_0_alias
	.size		__nv_reservedSMEM_offset_0_alias, 0, 64
	.other		__nv_reservedSMEM_offset_0_alias,@"STO_CUDA_RESERVED_SHARED STV_DEFAULT"
__nv_reservedSMEM_offset_0_alias:
	.zero		0
	.zero		64


//--------------------- .nv.constant0._Z3addPfS_S_j --------------------------
	.section	.nv.constant0._Z3addPfS_S_j,"a",@progbits
	.sectionflags	@""
	.align	4
.nv.constant0._Z3addPfS_S_j:
	.zero		924


//--------------------- SYMBOLS --------------------------

	.type		.nv.reservedSmem.offset0,@object
	.size		.nv.reservedSmem.offset0,0x4
